	.headerflags	@"EF_CUDA_TEXMODE_UNIFIED EF_CUDA_64BIT_ADDRESS EF_CUDA_ACCELERATORS EF_CUDA_SM90 EF_CUDA_VIRTUAL_SM(EF_CUDA_SM90)"
	.elftype	@"ET_EXEC"


//--------------------- .nv.info                  --------------------------
	.section	.nv.info,"",@"SHT_CUDA_INFO"
	.align	4


	//----- nvinfo : EIATTR_REGCOUNT
	.align		4
        /*0000*/ 	.byte	0x04, 0x2f
        /*0002*/ 	.short	(.L_3 - .L_2)
	.align		4
.L_2:
        /*0004*/ 	.word	index@(triton_poi_fused__native_batch_norm_legit_no_training_relu_20)
        /*0008*/ 	.word	0x00000012


	//----- nvinfo : EIATTR_MIN_STACK_SIZE
	.align		4
.L_3:
        /*000c*/ 	.byte	0x04, 0x12
        /*000e*/ 	.short	(.L_5 - .L_4)
	.align		4
.L_4:
        /*0010*/ 	.word	index@(triton_poi_fused__native_batch_norm_legit_no_training_relu_20)
        /*0014*/ 	.word	0x00000000


	//----- nvinfo : EIATTR_FRAME_SIZE
	.align		4
.L_5:
        /*0018*/ 	.byte	0x04, 0x11
        /*001a*/ 	.short	(.L_7 - .L_6)
	.align		4
.L_6:
        /*001c*/ 	.word	index@(triton_poi_fused__native_batch_norm_legit_no_training_relu_20)
        /*0020*/ 	.word	0x00000000


	//----- nvinfo : EIATTR_MIN_STACK_SIZE
	.align		4
.L_7:
        /*0024*/ 	.byte	0x04, 0x12
        /*0026*/ 	.short	(.L_9 - .L_8)
	.align		4
.L_8:
        /*0028*/ 	.word	index@(triton_poi_fused__native_batch_norm_legit_no_training_relu_20)
        /*002c*/ 	.word	0x00000000
.L_9:


//--------------------- .nv.info.triton_poi_fused__native_batch_norm_legit_no_training_relu_20 --------------------------
	.section	.nv.info.triton_poi_fused__native_batch_norm_legit_no_training_relu_20,"",@"SHT_CUDA_INFO"
	.sectionflags	@""
	.align	4


	//----- nvinfo : EIATTR_CUDA_API_VERSION
	.align		4
        /*0000*/ 	.byte	0x04, 0x37
        /*0002*/ 	.short	(.L_11 - .L_10)
.L_10:
        /*0004*/ 	.word	0x0000007c


	//----- nvinfo : EIATTR_KPARAM_INFO
	.align		4
.L_11:
        /*0008*/ 	.byte	0x04, 0x17
        /*000a*/ 	.short	(.L_13 - .L_12)
.L_12:
        /*000c*/ 	.word	0x00000000
        /*0010*/ 	.short	0x0006
        /*0012*/ 	.short	0x0030
        /*0014*/ 	.byte	0x00, 0xf0, 0x11, 0x00


	//----- nvinfo : EIATTR_KPARAM_INFO
	.align		4
.L_13:
        /*0018*/ 	.byte	0x04, 0x17
        /*001a*/ 	.short	(.L_15 - .L_14)
.L_14:
        /*001c*/ 	.word	0x00000000
        /*0020*/ 	.short	0x0005
        /*0022*/ 	.short	0x0028
        /*0024*/ 	.byte	0x00, 0xf4, 0x21, 0x00


	//----- nvinfo : EIATTR_KPARAM_INFO
	.align		4
.L_15:
        /*0028*/ 	.byte	0x04, 0x17
        /*002a*/ 	.short	(.L_17 - .L_16)
.L_16:
        /*002c*/ 	.word	0x00000000
        /*0030*/ 	.short	0x0004
        /*0032*/ 	.short	0x0020
        /*0034*/ 	.byte	0x00, 0xf4, 0x21, 0x00


	//----- nvinfo : EIATTR_KPARAM_INFO
	.align		4
.L_17:
        /*0038*/ 	.byte	0x04, 0x17
        /*003a*/ 	.short	(.L_19 - .L_18)
.L_18:
        /*003c*/ 	.word	0x00000000
        /*0040*/ 	.short	0x0003
        /*0042*/ 	.short	0x0018
        /*0044*/ 	.byte	0x00, 0xf4, 0x21, 0x00


	//----- nvinfo : EIATTR_KPARAM_INFO
	.align		4
.L_19:
        /*0048*/ 	.byte	0x04, 0x17
        /*004a*/ 	.short	(.L_21 - .L_20)
.L_20:
        /*004c*/ 	.word	0x00000000
        /*0050*/ 	.short	0x0002
        /*0052*/ 	.short	0x0010
        /*0054*/ 	.byte	0x00, 0xf4, 0x21, 0x00


	//----- nvinfo : EIATTR_KPARAM_INFO
	.align		4
.L_21:
        /*0058*/ 	.byte	0x04, 0x17
        /*005a*/ 	.short	(.L_23 - .L_22)
.L_22:
        /*005c*/ 	.word	0x00000000
        /*0060*/ 	.short	0x0001
        /*0062*/ 	.short	0x0008
        /*0064*/ 	.byte	0x00, 0xf4, 0x21, 0x00


	//----- nvinfo : EIATTR_KPARAM_INFO
	.align		4
.L_23:
        /*0068*/ 	.byte	0x04, 0x17
        /*006a*/ 	.short	(.L_25 - .L_24)
.L_24:
        /*006c*/ 	.word	0x00000000
        /*0070*/ 	.short	0x0000
        /*0072*/ 	.short	0x0000
        /*0074*/ 	.byte	0x00, 0xf4, 0x21, 0x00


	//----- nvinfo : EIATTR_SPARSE_MMA_MASK
	.align		4
.L_25:
        /*0078*/ 	.byte	0x03, 0x50
        /*007a*/ 	.short	0x0000


	//----- nvinfo : EIATTR_MAXREG_COUNT
	.align		4
        /*007c*/ 	.byte	0x03, 0x1b
        /*007e*/ 	.short	0x00ff


	//----- nvinfo : EIATTR_EXIT_INSTR_OFFSETS
	.align		4
        /*0080*/ 	.byte	0x04, 0x1c
        /*0082*/ 	.short	(.L_27 - .L_26)


	//   ....[0]....
.L_26:
        /*0084*/ 	.word	0x000003d0


	//----- nvinfo : EIATTR_REQNTID
	.align		4
.L_27:
        /*0088*/ 	.byte	0x04, 0x10
        /*008a*/ 	.short	(.L_29 - .L_28)
.L_28:
        /*008c*/ 	.word	0x00000080
        /*0090*/ 	.word	0x00000001
        /*0094*/ 	.word	0x00000001


	//----- nvinfo : EIATTR_CBANK_PARAM_SIZE
	.align		4
.L_29:
        /*0098*/ 	.byte	0x03, 0x19
        /*009a*/ 	.short	0x0034


	//----- nvinfo : EIATTR_PARAM_CBANK
	.align		4
        /*009c*/ 	.byte	0x04, 0x0a
        /*009e*/ 	.short	(.L_31 - .L_30)
	.align		4
.L_30:
        /*00a0*/ 	.word	index@(.nv.constant0.triton_poi_fused__native_batch_norm_legit_no_training_relu_20)
        /*00a4*/ 	.short	0x0210
        /*00a6*/ 	.short	0x0034


	//----- nvinfo : EIATTR_SW_WAR
	.align		4
.L_31:
        /*00a8*/ 	.byte	0x04, 0x36
        /*00aa*/ 	.short	(.L_33 - .L_32)
.L_32:
        /*00ac*/ 	.word	0x00000008
.L_33:


//--------------------- .nv.callgraph             --------------------------
	.section	.nv.callgraph,"",@"SHT_CUDA_CALLGRAPH"
	.align	4
	.sectionentsize	8
	.align		4
        /*0000*/ 	.word	0x00000000
	.align		4
        /*0004*/ 	.word	0xffffffff
	.align		4
        /*0008*/ 	.word	0x00000000
	.align		4
        /*000c*/ 	.word	0xfffffffe
	.align		4
        /*0010*/ 	.word	0x00000000
	.align		4
        /*0014*/ 	.word	0xfffffffd
	.align		4
        /*0018*/ 	.word	0x00000000
	.align		4
        /*001c*/ 	.word	0xfffffffc


//--------------------- .nv.constant4             --------------------------
	.section	.nv.constant4,"a",@progbits
	.align	8
	.align		8
.nv.constant4:
        /*0000*/ 	.dword	_$_str
	.align		8
        /*0008*/ 	.dword	_$_str_$_2


//--------------------- .text.triton_poi_fused__native_batch_norm_legit_no_training_relu_20 --------------------------
	.section	.text.triton_poi_fused__native_batch_norm_legit_no_training_relu_20,"ax",@progbits
	.align	128
        .global         triton_poi_fused__native_batch_norm_legit_no_training_relu_20
        .type           triton_poi_fused__native_batch_norm_legit_no_training_relu_20,@function
        .size           triton_poi_fused__native_batch_norm_legit_no_training_relu_20,(.L_x_1 - triton_poi_fused__native_batch_norm_legit_no_training_relu_20)
        .other          triton_poi_fused__native_batch_norm_legit_no_training_relu_20,@"STO_CUDA_ENTRY STV_DEFAULT"
triton_poi_fused__native_batch_norm_legit_no_training_relu_20:
.text.triton_poi_fused__native_batch_norm_legit_no_training_relu_20:
[----:B------:R-:W-:Y:S01]  /*0000*/  LDC R1, c[0x0][0x28] ;  /* 0x00000a00ff017b82 */ /* 0x000fe20000000800 */
[----:B------:R-:W1:Y:S07]  /*0010*/  S2R R0, SR_TID.X ;  /* 0x0000000000007919 */ /* 0x000e6e0000002100 */
[----:B------:R-:W2:Y:S01]  /*0020*/  LDC.64 R2, c[0x0][0x220] ;  /* 0x00008800ff027b82 */ /* 0x000ea20000000a00 */
[----:B------:R-:W-:Y:S01]  /*0030*/  ULDC.64 UR4, c[0x0][0x208] ;  /* 0x0000820000047ab9 */ /* 0x000fe20000000a00 */
[----:B------:R-:W3:Y:S06]  /*0040*/  S2R R7, SR_CTAID.X ;  /* 0x0000000000077919 */ /* 0x000eec0000002500 */
[----:B------:R-:W4:Y:S08]  /*0050*/  LDC.64 R8, c[0x0][0x228] ;  /* 0x00008a00ff087b82 */ /* 0x000f300000000a00 */
[----:B------:R-:W5:Y:S01]  /*0060*/  LDC.64 R10, c[0x0][0x230] ;  /* 0x00008c00ff0a7b82 */ /* 0x000f620000000a00 */
[----:B-1----:R-:W-:-:S02]  /*0070*/  SHF.L.U32 R0, R0, 0x1, RZ ;  /* 0x0000000100007819 */ /* 0x002fc400000006ff */
[----:B---3--:R-:W-:Y:S02]  /*0080*/  SHF.R.S32.HI R5, RZ, 0x17, R7 ;  /* 0x00000017ff057819 */ /* 0x008fe40000011407 */
[----:B------:R-:W-:Y:S02]  /*0090*/  LOP3.LUT R0, R0, 0xfe, RZ, 0xc0, !PT ;  /* 0x000000fe00007812 */ /* 0x000fe400078ec0ff */
[----:B------:R-:W-:Y:S02]  /*00a0*/  SGXT R5, R5, 0x1 ;  /* 0x000000010505781a */ /* 0x000fe40000000200 */
[----:B------:R-:W-:Y:S02]  /*00b0*/  LEA R0, R7, R0, 0x8 ;  /* 0x0000000007007211 */ /* 0x000fe400078e40ff */
[----:B------:R-:W1:Y:S02]  /*00c0*/  LDC.64 R6, c[0x0][0x218] ;  /* 0x00008600ff067b82 */ /* 0x000e640000000a00 */
[----:B------:R-:W-:-:S04]  /*00d0*/  LEA.HI R5, R5, R0, RZ, 0x6 ;  /* 0x0000000005057211 */ /* 0x000fc800078f30ff */
[----:B------:R-:W-:-:S04]  /*00e0*/  LOP3.LUT R5, R5, 0xffffffc0, RZ, 0xc0, !PT ;  /* 0xffffffc005057812 */ /* 0x000fc800078ec0ff */
[----:B------:R-:W-:Y:S02]  /*00f0*/  IADD3 R13, R0, -R5, RZ ;  /* 0x80000005000d7210 */ /* 0x000fe40007ffe0ff */
[----:B------:R-:W3:Y:S03]  /*0100*/  LDC.64 R4, c[0x0][0x210] ;  /* 0x00008400ff047b82 */ /* 0x000ee60000000a00 */
[----:B--2---:R-:W-:-:S06]  /*0110*/  IMAD.WIDE R2, R13, 0x4, R2 ;  /* 0x000000040d027825 */ /* 0x004fcc00078e0202 */
[----:B------:R-:W2:Y:S01]  /*0120*/  LDG.E.EL.64 R2, desc[UR4][R2.64] ;  /* 0x0000000402027981 */ /* 0x000ea2000c2e1b00 */
[----:B-1----:R-:W-:-:S04]  /*0130*/  IMAD.WIDE R6, R13, 0x4, R6 ;  /* 0x000000040d067825 */ /* 0x002fc800078e0206 */
[C---:B----4-:R-:W-:Y:S02]  /*0140*/  IMAD.WIDE R8, R13.reuse, 0x4, R8 ;  /* 0x000000040d087825 */ /* 0x050fe400078e0208 */
[----:B------:R-:W4:Y:S02]  /*0150*/  LDG.E.EL.64 R6, desc[UR4][R6.64] ;  /* 0x0000000406067981 */ /* 0x000f24000c2e1b00 */
[----:B-----5:R-:W-:Y:S02]  /*0160*/  IMAD.WIDE R10, R13, 0x4, R10 ;  /* 0x000000040d0a7825 */ /* 0x020fe400078e020a */
[----:B------:R-:W5:Y:S02]  /*0170*/  LDG.E.EL.64 R8, desc[UR4][R8.64] ;  /* 0x0000000408087981 */ /* 0x000f64000c2e1b00 */
[----:B---3--:R-:W-:Y:S02]  /*0180*/  IMAD.WIDE R4, R0, 0x4, R4 ;  /* 0x0000000400047825 */ /* 0x008fe400078e0204 */
[----:B------:R-:W5:Y:S04]  /*0190*/  LDG.E.EL.64 R10, desc[UR4][R10.64] ;  /* 0x000000040a0a7981 */ /* 0x000f68000c2e1b00 */
[----:B------:R-:W4:Y:S01]  /*01a0*/  LDG.E.64 R4, desc[UR4][R4.64] ;  /* 0x0000000404047981 */ /* 0x000f22000c1e1b00 */
[----:B------:R-:W-:Y:S01]  /*01b0*/  HFMA2.MMA R14, -RZ, RZ, 1.625, 0 ;  /* 0x3e800000ff0e7435 */ /* 0x000fe200000001ff */
[----:B--2---:R-:W-:Y:S01]  /*01c0*/  FADD R2, R2, 9.9999997473787516356e-06 ;  /* 0x3727c5ac02027421 */ /* 0x004fe20000000000 */
[----:B------:R-:W-:-:S03]  /*01d0*/  FADD R3, R3, 9.9999997473787516356e-06 ;  /* 0x3727c5ac03037421 */ /* 0x000fc60000000000 */
[----:B------:R-:W1:Y:S08]  /*01e0*/  MUFU.SQRT R12, R2 ;  /* 0x00000002000c7308 */ /* 0x000e700000002000 */
[----:B------:R2:W3:Y:S01]  /*01f0*/  MUFU.SQRT R13, R3 ;  /* 0x00000003000d7308 */ /* 0x0004e20000002000 */
[C---:B-1----:R-:W-:Y:S02]  /*0200*/  FSETP.GT.AND P0, PT, R12.reuse, 8.50705917302346158658e+37, PT ;  /* 0x7e8000000c00780b */ /* 0x042fe40003f04000 */
[----:B------:R-:W-:Y:S01]  /*0210*/  FSETP.GEU.AND P2, PT, R12, 1.175494350822287508e-38, PT ;  /* 0x008000000c00780b */ /* 0x000fe20003f4e000 */
[----:B--2---:R-:W1:Y:S01]  /*0220*/  LDC.64 R2, c[0x0][0x238] ;  /* 0x00008e00ff027b82 */ /* 0x004e620000000a00 */
[----:B---3--:R-:W-:-:S02]  /*0230*/  FSETP.GT.AND P1, PT, R13, 8.50705917302346158658e+37, PT ;  /* 0x7e8000000d00780b */ /* 0x008fc40003f24000 */
[----:B------:R-:W-:-:S07]  /*0240*/  FSETP.GEU.AND P3, PT, R13, 1.175494350822287508e-38, PT ;  /* 0x008000000d00780b */ /* 0x000fce0003f6e000 */
[----:B------:R-:W-:-:S04]  /*0250*/  @P0 FMUL R12, R12, 0.25 ;  /* 0x3e8000000c0c0820 */ /* 0x000fc80000400000 */
[----:B------:R-:W-:Y:S01]  /*0260*/  @!P2 FMUL R12, R12, 16777216 ;  /* 0x4b8000000c0ca820 */ /* 0x000fe20000400000 */
[----:B------:R-:W-:-:S04]  /*0270*/  @P1 FMUL R13, R13, 0.25 ;  /* 0x3e8000000d0d1820 */ /* 0x000fc80000400000 */
[----:B------:R-:W-:Y:S01]  /*0280*/  @!P3 FMUL R13, R13, 16777216 ;  /* 0x4b8000000d0db820 */ /* 0x000fe20000400000 */
[----:B------:R-:W2:Y:S01]  /*0290*/  MUFU.RCP R12, R12 ;  /* 0x0000000c000c7308 */ /* 0x000ea20000001000 */
[----:B------:R-:W-:-:S07]  /*02a0*/  FSEL R15, R14, 1, P0 ;  /* 0x3f8000000e0f7808 */ /* 0x000fce0000000000 */
[----:B------:R-:W3:Y:S01]  /*02b0*/  MUFU.RCP R13, R13 ;  /* 0x0000000d000d7308 */ /* 0x000ee20000001000 */
[----:B------:R-:W-:Y:S01]  /*02c0*/  FSEL R14, R14, 1, P1 ;  /* 0x3f8000000e0e7808 */ /* 0x000fe20000800000 */
[----:B------:R-:W-:-:S04]  /*02d0*/  @!P2 FMUL R15, R15, 16777216 ;  /* 0x4b8000000f0fa820 */ /* 0x000fc80000400000 */
[----:B------:R-:W-:Y:S01]  /*02e0*/  @!P3 FMUL R14, R14, 16777216 ;  /* 0x4b8000000e0eb820 */ /* 0x000fe20000400000 */
[----:B----4-:R-:W-:Y:S01]  /*02f0*/  FADD R5, R5, -R7 ;  /* 0x8000000705057221 */ /* 0x010fe20000000000 */
[----:B------:R-:W-:Y:S01]  /*0300*/  FADD R4, R4, -R6 ;  /* 0x8000000604047221 */ /* 0x000fe20000000000 */
[----:B--2---:R-:W-:Y:S01]  /*0310*/  FMUL R15, R12, R15 ;  /* 0x0000000f0c0f7220 */ /* 0x004fe20000400000 */
[----:B---3--:R-:W-:-:S03]  /*0320*/  FMUL R14, R13, R14 ;  /* 0x0000000e0d0e7220 */ /* 0x008fc60000400000 */
[----:B------:R-:W-:Y:S01]  /*0330*/  FMUL R15, R4, R15 ;  /* 0x0000000f040f7220 */ /* 0x000fe20000400000 */
[----:B------:R-:W-:-:S03]  /*0340*/  FMUL R14, R5, R14 ;  /* 0x0000000e050e7220 */ /* 0x000fc60000400000 */
[----:B-----5:R-:W-:Y:S01]  /*0350*/  FFMA R8, R8, R15, R10 ;  /* 0x0000000f08087223 */ /* 0x020fe2000000000a */
[----:B------:R-:W-:-:S04]  /*0360*/  FFMA R9, R9, R14, R11 ;  /* 0x0000000e09097223 */ /* 0x000fc8000000000b */
[----:B------:R-:W-:Y:S02]  /*0370*/  FSETP.GEU.AND P0, PT, R8, RZ, PT ;  /* 0x000000ff0800720b */ /* 0x000fe40003f0e000 */
[C---:B------:R-:W-:Y:S01]  /*0380*/  FSETP.GEU.AND P1, PT, R9.reuse, RZ, PT ;  /* 0x000000ff0900720b */ /* 0x040fe20003f2e000 */
[----:B-1----:R-:W-:Y:S01]  /*0390*/  IMAD.WIDE R2, R0, 0x4, R2 ;  /* 0x0000000400027825 */ /* 0x002fe200078e0202 */
[----:B------:R-:W-:Y:S02]  /*03a0*/  FSEL R8, R8, RZ, P0 ;  /* 0x000000ff08087208 */ /* 0x000fe40000000000 */
[----:B------:R-:W-:-:S05]  /*03b0*/  FSEL R9, R9, RZ, P1 ;  /* 0x000000ff09097208 */ /* 0x000fca0000800000 */
[----:B------:R-:W-:Y:S01]  /*03c0*/  STG.E.64 desc[UR4][R2.64], R8 ;  /* 0x0000000802007986 */ /* 0x000fe2000c101b04 */
[----:B------:R-:W-:Y:S05]  /*03d0*/  EXIT ;  /* 0x000000000000794d */ /* 0x000fea0003800000 */
.L_x_0:
[----:B------:R-:W-:-:S00]  /*03e0*/  BRA `(.L_x_0) ;  /* 0xfffffffc00fc7947 */ /* 0x000fc0000383ffff */
[----:B------:R-:W-:-:S00]  /*03f0*/  NOP ;  /* 0x0000000000007918 */ /* 0x000fc00000000000 */
        /* <DEDUP_REMOVED lines=8> */
.L_x_1:


//--------------------- .nv.global.init           --------------------------
	.section	.nv.global.init,"aw",@progbits
.nv.global.init:
	.type		_$_str,@object
	.size		_$_str,(_$_str_$_2 - _$_str)
_$_str:
        /*0000*/ 	.byte	0x5f, 0x5f, 0x43, 0x55, 0x44, 0x41, 0x5f, 0x46, 0x54, 0x5a, 0x00
	.type		_$_str_$_2,@object
	.size		_$_str_$_2,(.L_1 - _$_str_$_2)
_$_str_$_2:
        /*000b*/ 	.byte	0x5f, 0x5f, 0x43, 0x55, 0x44, 0x41, 0x5f, 0x50, 0x52, 0x45, 0x43, 0x5f, 0x53, 0x51, 0x52, 0x54
        /*001b*/ 	.byte	0x00
.L_1:


//--------------------- .nv.constant0.triton_poi_fused__native_batch_norm_legit_no_training_relu_20 --------------------------
	.section	.nv.constant0.triton_poi_fused__native_batch_norm_legit_no_training_relu_20,"a",@progbits
	.sectionflags	@""
	.align	4
.nv.constant0.triton_poi_fused__native_batch_norm_legit_no_training_relu_20:
	.zero		580
